//
// Generated by NVIDIA NVVM Compiler
//
// Compiler Build ID: CL-36424714
// Cuda compilation tools, release 13.0, V13.0.88
// Based on NVVM 20.0.0
//

.version 9.0
.target sm_100
.address_size 64

	// .globl	_Z9arrayFlipPiS_i

.visible .entry _Z9arrayFlipPiS_i(
	.param .u64 .ptr .align 1 _Z9arrayFlipPiS_i_param_0,
	.param .u64 .ptr .align 1 _Z9arrayFlipPiS_i_param_1,
	.param .u32 _Z9arrayFlipPiS_i_param_2
)
{
	.reg .pred 	%p<2>;
	.reg .b32 	%r<9>;
	.reg .b64 	%rd<9>;

	ld.param.u64 	%rd1, [_Z9arrayFlipPiS_i_param_0];
	ld.param.u64 	%rd2, [_Z9arrayFlipPiS_i_param_1];
	ld.param.u32 	%r2, [_Z9arrayFlipPiS_i_param_2];
	mov.u32 	%r3, %ctaid.x;
	mov.u32 	%r4, %ntid.x;
	mov.u32 	%r5, %tid.x;
	mad.lo.s32 	%r1, %r3, %r4, %r5;
	setp.ge.s32 	%p1, %r1, %r2;
	@%p1 bra 	$L__BB0_2;
	cvta.to.global.u64 	%rd3, %rd1;
	cvta.to.global.u64 	%rd4, %rd2;
	not.b32 	%r6, %r1;
	add.s32 	%r7, %r2, %r6;
	mul.wide.s32 	%rd5, %r7, 4;
	add.s64 	%rd6, %rd3, %rd5;
	ld.global.u32 	%r8, [%rd6];
	mul.wide.s32 	%rd7, %r1, 4;
	add.s64 	%rd8, %rd4, %rd7;
	st.global.u32 	[%rd8], %r8;
$L__BB0_2:
	ret;

}


// ===== COMPILED SASS (sm_100) =====

	.target	sm_100

	.elftype	@"ET_EXEC"


//--------------------- .note.nv.tkinfo           --------------------------
	.section	.note.nv.tkinfo,"",@"SHT_NOTE"
	.sectionflags	@"SHF_NOTE_NV_TKINFO"
	.tkinfo
        /*0018*/ 	.word	0x00000002
        /*0030*/ 	.string	""
        /*0030*/ 	.string	"ptxas"
        /*0030*/ 	.string	"Cuda compilation tools, release 13.0, V13.0.88"
        /*0030*/ 	.string	"Build cuda_13.0.r13.0/compiler.36424714_0"
        /*0030*/ 	.string	"-arch sm_100 -m 64 "



//--------------------- .note.nv.cuinfo           --------------------------
	.section	.note.nv.cuinfo,"",@"SHT_NOTE"
	.sectionflags	@"SHF_NOTE_NV_CUINFO"
        /*0018*/ 	.short	0x0002
        /*001a*/ 	.short	0x0064
        /*001c*/ 	.short	0x0082
	.zero		2


//--------------------- .nv.info                  --------------------------
	.section	.nv.info,"",@"SHT_CUDA_INFO"
	.align	4


	//----- nvinfo : EIATTR_REGCOUNT
	.align		4
        /*0000*/ 	.byte	0x04, 0x2f
        /*0002*/ 	.short	(.L_1 - .L_0)
	.align		4
.L_0:
        /*0004*/ 	.word	index@(_Z9arrayFlipPiS_i)
        /*0008*/ 	.word	0x0000000a


	//----- nvinfo : EIATTR_FRAME_SIZE
	.align		4
.L_1:
        /*000c*/ 	.byte	0x04, 0x11
        /*000e*/ 	.short	(.L_3 - .L_2)
	.align		4
.L_2:
        /*0010*/ 	.word	index@(_Z9arrayFlipPiS_i)
        /*0014*/ 	.word	0x00000000


	//----- nvinfo : EIATTR_MIN_STACK_SIZE
	.align		4
.L_3:
        /*0018*/ 	.byte	0x04, 0x12
        /*001a*/ 	.short	(.L_5 - .L_4)
	.align		4
.L_4:
        /*001c*/ 	.word	index@(_Z9arrayFlipPiS_i)
        /*0020*/ 	.word	0x00000000
.L_5:


//--------------------- .nv.compat                --------------------------
	.section	.nv.compat,"",@"SHT_CUDA_COMPAT_INFO"
	.align	4
        /*0000*/ 	.byte	0x02, 0x09, 0x00, 0x00, 0x02, 0x02, 0x01, 0x00, 0x02, 0x05, 0x05, 0x00, 0x03, 0x07, 0x01, 0x01
        /*0010*/ 	.byte	0x02, 0x03, 0x00, 0x00, 0x02, 0x06, 0x01, 0x00, 0x04, 0x0b, 0x08, 0x00, 0x09, 0x00, 0x00, 0x00
        /*0020*/ 	.byte	0x00, 0x00, 0x00, 0x00


//--------------------- .nv.info._Z9arrayFlipPiS_i --------------------------
	.section	.nv.info._Z9arrayFlipPiS_i,"",@"SHT_CUDA_INFO"
	.sectionflags	@""
	.align	4


	//----- nvinfo : EIATTR_CUDA_API_VERSION
	.align		4
        /*0000*/ 	.byte	0x04, 0x37
        /*0002*/ 	.short	(.L_7 - .L_6)
.L_6:
        /*0004*/ 	.word	0x00000082


	//----- nvinfo : EIATTR_KPARAM_INFO
	.align		4
.L_7:
        /*0008*/ 	.byte	0x04, 0x17
        /*000a*/ 	.short	(.L_9 - .L_8)
.L_8:
        /*000c*/ 	.word	0x00000000
        /*0010*/ 	.short	0x0002
        /*0012*/ 	.short	0x0010
        /*0014*/ 	.byte	0x00, 0xf0, 0x11, 0x00


	//----- nvinfo : EIATTR_KPARAM_INFO
	.align		4
.L_9:
        /*0018*/ 	.byte	0x04, 0x17
        /*001a*/ 	.short	(.L_11 - .L_10)
.L_10:
        /*001c*/ 	.word	0x00000000
        /*0020*/ 	.short	0x0001
        /*0022*/ 	.short	0x0008
        /*0024*/ 	.byte	0x00, 0xf5, 0x21, 0x00


	//----- nvinfo : EIATTR_KPARAM_INFO
	.align		4
.L_11:
        /*0028*/ 	.byte	0x04, 0x17
        /*002a*/ 	.short	(.L_13 - .L_12)
.L_12:
        /*002c*/ 	.word	0x00000000
        /*0030*/ 	.short	0x0000
        /*0032*/ 	.short	0x0000
        /*0034*/ 	.byte	0x00, 0xf5, 0x21, 0x00


	//----- nvinfo : EIATTR_SPARSE_MMA_MASK
	.align		4
.L_13:
        /*0038*/ 	.byte	0x03, 0x50
        /*003a*/ 	.short	0x0000


	//----- nvinfo : EIATTR_MAXREG_COUNT
	.align		4
        /*003c*/ 	.byte	0x03, 0x1b
        /*003e*/ 	.short	0x00ff


	//----- nvinfo : EIATTR_MERCURY_ISA_VERSION
	.align		4
        /*0040*/ 	.byte	0x03, 0x5f
        /*0042*/ 	.short	0x0101


	//----- nvinfo : EIATTR_VRC_CTA_INIT_COUNT
	.align		4
        /*0044*/ 	.byte	0x02, 0x4a
	.zero		1
	.zero		1


	//----- nvinfo : EIATTR_EXIT_INSTR_OFFSETS
	.align		4
        /*0048*/ 	.byte	0x04, 0x1c
        /*004a*/ 	.short	(.L_15 - .L_14)


	//   ....[0]....
.L_14:
        /*004c*/ 	.word	0x00000070


	//   ....[1]....
        /*0050*/ 	.word	0x00000110


	//----- nvinfo : EIATTR_CBANK_PARAM_SIZE
	.align		4
.L_15:
        /*0054*/ 	.byte	0x03, 0x19
        /*0056*/ 	.short	0x0014


	//----- nvinfo : EIATTR_PARAM_CBANK
	.align		4
        /*0058*/ 	.byte	0x04, 0x0a
        /*005a*/ 	.short	(.L_17 - .L_16)
	.align		4
.L_16:
        /*005c*/ 	.word	index@(.nv.constant0._Z9arrayFlipPiS_i)
        /*0060*/ 	.short	0x0380
        /*0062*/ 	.short	0x0014


	//----- nvinfo : EIATTR_SW_WAR
	.align		4
.L_17:
        /*0064*/ 	.byte	0x04, 0x36
        /*0066*/ 	.short	(.L_19 - .L_18)
.L_18:
        /*0068*/ 	.word	0x00000008
.L_19:


//--------------------- .nv.callgraph             --------------------------
	.section	.nv.callgraph,"",@"SHT_CUDA_CALLGRAPH"
	.align	4
	.sectionentsize	8
	.align		4
        /*0000*/ 	.word	0x00000000
	.align		4
        /*0004*/ 	.word	0xffffffff
	.align		4
        /*0008*/ 	.word	0x00000000
	.align		4
        /*000c*/ 	.word	0xfffffffe
	.align		4
        /*0010*/ 	.word	0x00000000
	.align		4
        /*0014*/ 	.word	0xfffffffd
	.align		4
        /*0018*/ 	.word	0x00000000
	.align		4
        /*001c*/ 	.word	0xfffffffc


//--------------------- .text._Z9arrayFlipPiS_i   --------------------------
	.section	.text._Z9arrayFlipPiS_i,"ax",@progbits
	.align	128
        .global         _Z9arrayFlipPiS_i
        .type           _Z9arrayFlipPiS_i,@function
        .size           _Z9arrayFlipPiS_i,(.L_x_1 - _Z9arrayFlipPiS_i)
        .other          _Z9arrayFlipPiS_i,@"STO_CUDA_ENTRY STV_DEFAULT"
_Z9arrayFlipPiS_i:
.text._Z9arrayFlipPiS_i:
[----:B------:R-:W-:Y:S01]  /*0000*/  LDC R1, c[0x0][0x37c] ;  /* 0x0000df00ff017b82 */ /* 0x000fe20000000800 */
[----:B------:R-:W0:Y:S07]  /*0010*/  S2R R0, SR_TID.X ;  /* 0x0000000000007919 */ /* 0x000e2e0000002100 */
[----:B------:R-:W0:Y:S01]  /*0020*/  S2UR UR4, SR_CTAID.X ;  /* 0x00000000000479c3 */ /* 0x000e220000002500 */
[----:B------:R-:W1:Y:S07]  /*0030*/  LDCU UR6, c[0x0][0x390] ;  /* 0x00007200ff0677ac */ /* 0x000e6e0008000800 */
[----:B------:R-:W0:Y:S02]  /*0040*/  LDC R7, c[0x0][0x360] ;  /* 0x0000d800ff077b82 */ /* 0x000e240000000800 */
[----:B0-----:R-:W-:-:S05]  /*0050*/  IMAD R7, R7, UR4, R0 ;  /* 0x0000000407077c24 */ /* 0x001fca000f8e0200 */
[----:B-1----:R-:W-:-:S13]  /*0060*/  ISETP.GE.AND P0, PT, R7, UR6, PT ;  /* 0x0000000607007c0c */ /* 0x002fda000bf06270 */
[----:B------:R-:W-:Y:S05]  /*0070*/  @P0 EXIT ;  /* 0x000000000000094d */ /* 0x000fea0003800000 */
[----:B------:R-:W0:Y:S01]  /*0080*/  LDC.64 R2, c[0x0][0x380] ;  /* 0x0000e000ff027b82 */ /* 0x000e220000000a00 */
[----:B------:R-:W1:Y:S01]  /*0090*/  LDCU.64 UR4, c[0x0][0x358] ;  /* 0x00006b00ff0477ac */ /* 0x000e620008000a00 */
[----:B------:R-:W-:-:S04]  /*00a0*/  LOP3.LUT R0, RZ, R7, RZ, 0x33, !PT ;  /* 0x00000007ff007212 */ /* 0x000fc800078e33ff */
[----:B------:R-:W-:-:S05]  /*00b0*/  IADD3 R5, PT, PT, R0, UR6, RZ ;  /* 0x0000000600057c10 */ /* 0x000fca000fffe0ff */
[----:B0-----:R-:W-:Y:S02]  /*00c0*/  IMAD.WIDE R2, R5, 0x4, R2 ;  /* 0x0000000405027825 */ /* 0x001fe400078e0202 */
[----:B------:R-:W0:Y:S04]  /*00d0*/  LDC.64 R4, c[0x0][0x388] ;  /* 0x0000e200ff047b82 */ /* 0x000e280000000a00 */
[----:B-1----:R-:W2:Y:S01]  /*00e0*/  LDG.E R3, desc[UR4][R2.64] ;  /* 0x0000000402037981 */ /* 0x002ea2000c1e1900 */
[----:B0-----:R-:W-:-:S05]  /*00f0*/  IMAD.WIDE R4, R7, 0x4, R4 ;  /* 0x0000000407047825 */ /* 0x001fca00078e0204 */
[----:B--2---:R-:W-:Y:S01]  /*0100*/  STG.E desc[UR4][R4.64], R3 ;  /* 0x0000000304007986 */ /* 0x004fe2000c101904 */
[----:B------:R-:W-:Y:S05]  /*0110*/  EXIT ;  /* 0x000000000000794d */ /* 0x000fea0003800000 */
.L_x_0:
[----:B------:R-:W-:-:S00]  /*0120*/  BRA `(.L_x_0) ;  /* 0xfffffffc00fc7947 */ /* 0x000fc0000383ffff */
[----:B------:R-:W-:-:S00]  /*0130*/  NOP ;  /* 0x0000000000007918 */ /* 0x000fc00000000000 */
        /* <DEDUP_REMOVED lines=12> */
.L_x_1:


//--------------------- .nv.shared.reserved.0     --------------------------
	.section	.nv.shared.reserved.0,"aw",@nobits
	.weak		__nv_reservedSMEM_offset_0_alias
	.size		__nv_reservedSMEM_offset_0_alias, 0, 64
	.other		__nv_reservedSMEM_offset_0_alias,@"STO_CUDA_RESERVED_SHARED STV_DEFAULT"
__nv_reservedSMEM_offset_0_alias:
	.zero		0
	.zero		64


//--------------------- .nv.constant0._Z9arrayFlipPiS_i --------------------------
	.section	.nv.constant0._Z9arrayFlipPiS_i,"a",@progbits
	.sectionflags	@""
	.align	4
.nv.constant0._Z9arrayFlipPiS_i:
	.zero		916


//--------------------- SYMBOLS --------------------------

	.type		.nv.reservedSmem.offset0,@object
	.size		.nv.reservedSmem.offset0,0x4
